//
// Generated by NVIDIA NVVM Compiler
//
// Compiler Build ID: CL-36424714
// Cuda compilation tools, release 13.0, V13.0.88
// Based on NVVM 20.0.0
//

.version 9.0
.target sm_100
.address_size 64

	// .globl	_Z10randomMovePii
.global .align 4 .b8 precalc_xorwow_matrix[102400];
.global .align 4 .b8 precalc_xorwow_offset_matrix[102400];
.global .align 4 .b8 mrg32k3aM1[2304];
.global .align 4 .b8 mrg32k3aM2[2304];
.global .align 4 .b8 mrg32k3aM1SubSeq[2016];
.global .align 4 .b8 mrg32k3aM2SubSeq[2016];
.global .align 4 .b8 mrg32k3aM1Seq[2304];
.global .align 4 .b8 mrg32k3aM2Seq[2304];
.const .align 8 .b8 __cr_lgamma_table[72];

.visible .entry _Z10randomMovePii(
	.param .u64 .ptr .align 1 _Z10randomMovePii_param_0,
	.param .u32 _Z10randomMovePii_param_1
)
{
	.reg .pred 	%p<4>;
	.reg .b16 	%rs<6>;
	.reg .b32 	%r<7>;
	.reg .b64 	%rd<10>;

	ld.param.u64 	%rd5, [_Z10randomMovePii_param_0];
	ld.param.u32 	%r1, [_Z10randomMovePii_param_1];
	cvta.to.global.u64 	%rd6, %rd5;
	mov.u32 	%r2, %tid.x;
	cvt.u16.u32 	%rs1, %r2;
	mul.hi.u16 	%rs2, %rs1, 21846;
	mul.lo.s16 	%rs3, %rs2, 3;
	sub.s16 	%rs4, %rs1, %rs3;
	mul.lo.s16 	%rs5, %rs4, 3;
	cvt.u32.u16 	%r3, %rs5;
	mul.wide.u32 	%rd7, %r3, 4;
	add.s64 	%rd1, %rd6, %rd7;
	ld.global.u32 	%r4, [%rd1];
	setp.eq.s32 	%p1, %r4, 0;
	@%p1 bra 	$L__BB0_1;
	bra.uni 	$L__BB0_3;
$L__BB0_1:
	add.s64 	%rd9, %rd1, 8;
	ld.global.u32 	%r5, [%rd1+8];
	setp.ne.s32 	%p2, %r5, 0;
	@%p2 bra 	$L__BB0_4;
$L__BB0_2:
	st.global.u32 	[%rd9], %r1;
$L__BB0_3:
	ret;
$L__BB0_4:
	add.s64 	%rd8, %rd1, 4;
	ld.global.u32 	%r6, [%rd1+4];
	setp.eq.s32 	%p3, %r6, 0;
	selp.b64 	%rd9, %rd8, %rd1, %p3;
	bra.uni 	$L__BB0_2;

}
	// .globl	_Z13lookaheadMovePii
.visible .entry _Z13lookaheadMovePii(
	.param .u64 .ptr .align 1 _Z13lookaheadMovePii_param_0,
	.param .u32 _Z13lookaheadMovePii_param_1
)
{
	.reg .pred 	%p<10>;
	.reg .b16 	%rs<6>;
	.reg .b32 	%r<11>;
	.reg .b64 	%rd<13>;

	ld.param.u64 	%rd7, [_Z13lookaheadMovePii_param_0];
	ld.param.u32 	%r1, [_Z13lookaheadMovePii_param_1];
	cvta.to.global.u64 	%rd8, %rd7;
	mov.u32 	%r2, %tid.x;
	cvt.u16.u32 	%rs1, %r2;
	mul.hi.u16 	%rs2, %rs1, 21846;
	mul.lo.s16 	%rs3, %rs2, 3;
	sub.s16 	%rs4, %rs1, %rs3;
	mul.lo.s16 	%rs5, %rs4, 3;
	cvt.u32.u16 	%r3, %rs5;
	mul.wide.u32 	%rd9, %r3, 4;
	add.s64 	%rd1, %rd8, %rd9;
	add.s64 	%rd12, %rd1, 8;
	ld.global.u32 	%r4, [%rd1+8];
	setp.eq.s32 	%p3, %r4, 0;
	mov.u64 	%rd11, %rd12;
	@%p3 bra 	$L__BB1_3;
	add.s64 	%rd11, %rd1, 4;
	ld.global.u32 	%r5, [%rd1+4];
	setp.eq.s32 	%p4, %r5, 0;
	@%p4 bra 	$L__BB1_3;
	ld.global.u32 	%r6, [%rd1];
	setp.ne.s32 	%p6, %r6, 0;
	mov.pred 	%p9, 0;
	mov.u64 	%rd11, %rd1;
	@%p6 bra 	$L__BB1_4;
$L__BB1_3:
	mov.b32 	%r7, 0;
	st.global.u32 	[%rd11], %r7;
	ld.global.u32 	%r8, [%rd1];
	setp.eq.s32 	%p9, %r8, 0;
$L__BB1_4:
	@%p9 bra 	$L__BB1_5;
	bra.uni 	$L__BB1_7;
$L__BB1_5:
	ld.global.u32 	%r9, [%rd12];
	setp.ne.s32 	%p7, %r9, 0;
	@%p7 bra 	$L__BB1_8;
$L__BB1_6:
	st.global.u32 	[%rd12], %r1;
$L__BB1_7:
	ret;
$L__BB1_8:
	add.s64 	%rd10, %rd1, 4;
	ld.global.u32 	%r10, [%rd1+4];
	setp.eq.s32 	%p8, %r10, 0;
	selp.b64 	%rd12, %rd10, %rd1, %p8;
	bra.uni 	$L__BB1_6;

}


// ===== COMPILED SASS (sm_100) =====

	.target	sm_100

	.elftype	@"ET_EXEC"


//--------------------- .note.nv.tkinfo           --------------------------
	.section	.note.nv.tkinfo,"",@"SHT_NOTE"
	.sectionflags	@"SHF_NOTE_NV_TKINFO"
	.tkinfo
        /*0018*/ 	.word	0x00000002
        /*0030*/ 	.string	""
        /*0030*/ 	.string	"ptxas"
        /*0030*/ 	.string	"Cuda compilation tools, release 13.0, V13.0.88"
        /*0030*/ 	.string	"Build cuda_13.0.r13.0/compiler.36424714_0"
        /*0030*/ 	.string	"-arch sm_100 -m 64 "



//--------------------- .note.nv.cuinfo           --------------------------
	.section	.note.nv.cuinfo,"",@"SHT_NOTE"
	.sectionflags	@"SHF_NOTE_NV_CUINFO"
        /*0018*/ 	.short	0x0002
        /*001a*/ 	.short	0x0064
        /*001c*/ 	.short	0x0082
	.zero		2


//--------------------- .nv.info                  --------------------------
	.section	.nv.info,"",@"SHT_CUDA_INFO"
	.align	4


	//----- nvinfo : EIATTR_REGCOUNT
	.align		4
        /*0000*/ 	.byte	0x04, 0x2f
        /*0002*/ 	.short	(.L_10 - .L_9)
	.align		4
.L_9:
        /*0004*/ 	.word	index@(_Z10randomMovePii)
        /*0008*/ 	.word	0x0000000c


	//----- nvinfo : EIATTR_FRAME_SIZE
	.align		4
.L_10:
        /*000c*/ 	.byte	0x04, 0x11
        /*000e*/ 	.short	(.L_12 - .L_11)
	.align		4
.L_11:
        /*0010*/ 	.word	index@(_Z10randomMovePii)
        /*0014*/ 	.word	0x00000000


	//----- nvinfo : EIATTR_REGCOUNT
	.align		4
.L_12:
        /*0018*/ 	.byte	0x04, 0x2f
        /*001a*/ 	.short	(.L_14 - .L_13)
	.align		4
.L_13:
        /*001c*/ 	.word	index@(_Z13lookaheadMovePii)
        /*0020*/ 	.word	0x0000000c


	//----- nvinfo : EIATTR_FRAME_SIZE
	.align		4
.L_14:
        /*0024*/ 	.byte	0x04, 0x11
        /*0026*/ 	.short	(.L_16 - .L_15)
	.align		4
.L_15:
        /*0028*/ 	.word	index@(_Z13lookaheadMovePii)
        /*002c*/ 	.word	0x00000000


	//----- nvinfo : EIATTR_MIN_STACK_SIZE
	.align		4
.L_16:
        /*0030*/ 	.byte	0x04, 0x12
        /*0032*/ 	.short	(.L_18 - .L_17)
	.align		4
.L_17:
        /*0034*/ 	.word	index@(_Z13lookaheadMovePii)
        /*0038*/ 	.word	0x00000000


	//----- nvinfo : EIATTR_MIN_STACK_SIZE
	.align		4
.L_18:
        /*003c*/ 	.byte	0x04, 0x12
        /*003e*/ 	.short	(.L_20 - .L_19)
	.align		4
.L_19:
        /*0040*/ 	.word	index@(_Z10randomMovePii)
        /*0044*/ 	.word	0x00000000
.L_20:


//--------------------- .nv.compat                --------------------------
	.section	.nv.compat,"",@"SHT_CUDA_COMPAT_INFO"
	.align	4
        /*0000*/ 	.byte	0x02, 0x09, 0x00, 0x00, 0x02, 0x02, 0x01, 0x00, 0x02, 0x05, 0x05, 0x00, 0x03, 0x07, 0x01, 0x01
        /*0010*/ 	.byte	0x02, 0x03, 0x00, 0x00, 0x02, 0x06, 0x01, 0x00, 0x04, 0x0b, 0x08, 0x00, 0x09, 0x00, 0x00, 0x00
        /*0020*/ 	.byte	0x00, 0x00, 0x00, 0x00


//--------------------- .nv.info._Z13lookaheadMovePii --------------------------
	.section	.nv.info._Z13lookaheadMovePii,"",@"SHT_CUDA_INFO"
	.sectionflags	@""
	.align	4


	//----- nvinfo : EIATTR_CUDA_API_VERSION
	.align		4
        /*0000*/ 	.byte	0x04, 0x37
        /*0002*/ 	.short	(.L_22 - .L_21)
.L_21:
        /*0004*/ 	.word	0x00000082


	//----- nvinfo : EIATTR_KPARAM_INFO
	.align		4
.L_22:
        /*0008*/ 	.byte	0x04, 0x17
        /*000a*/ 	.short	(.L_24 - .L_23)
.L_23:
        /*000c*/ 	.word	0x00000000
        /*0010*/ 	.short	0x0001
        /*0012*/ 	.short	0x0008
        /*0014*/ 	.byte	0x00, 0xf0, 0x11, 0x00


	//----- nvinfo : EIATTR_KPARAM_INFO
	.align		4
.L_24:
        /*0018*/ 	.byte	0x04, 0x17
        /*001a*/ 	.short	(.L_26 - .L_25)
.L_25:
        /*001c*/ 	.word	0x00000000
        /*0020*/ 	.short	0x0000
        /*0022*/ 	.short	0x0000
        /*0024*/ 	.byte	0x00, 0xf5, 0x21, 0x00


	//----- nvinfo : EIATTR_SPARSE_MMA_MASK
	.align		4
.L_26:
        /*0028*/ 	.byte	0x03, 0x50
        /*002a*/ 	.short	0x0000


	//----- nvinfo : EIATTR_MAXREG_COUNT
	.align		4
        /*002c*/ 	.byte	0x03, 0x1b
        /*002e*/ 	.short	0x00ff


	//----- nvinfo : EIATTR_MERCURY_ISA_VERSION
	.align		4
        /*0030*/ 	.byte	0x03, 0x5f
        /*0032*/ 	.short	0x0101


	//----- nvinfo : EIATTR_VRC_CTA_INIT_COUNT
	.align		4
        /*0034*/ 	.byte	0x02, 0x4a
	.zero		1
	.zero		1


	//----- nvinfo : EIATTR_EXIT_INSTR_OFFSETS
	.align		4
        /*0038*/ 	.byte	0x04, 0x1c
        /*003a*/ 	.short	(.L_28 - .L_27)


	//   ....[0]....
.L_27:
        /*003c*/ 	.word	0x000002b0


	//   ....[1]....
        /*0040*/ 	.word	0x000003d0


	//----- nvinfo : EIATTR_CRS_STACK_SIZE
	.align		4
.L_28:
        /*0044*/ 	.byte	0x04, 0x1e
        /*0046*/ 	.short	(.L_30 - .L_29)
.L_29:
        /*0048*/ 	.word	0x00000000


	//----- nvinfo : EIATTR_CBANK_PARAM_SIZE
	.align		4
.L_30:
        /*004c*/ 	.byte	0x03, 0x19
        /*004e*/ 	.short	0x000c


	//----- nvinfo : EIATTR_PARAM_CBANK
	.align		4
        /*0050*/ 	.byte	0x04, 0x0a
        /*0052*/ 	.short	(.L_32 - .L_31)
	.align		4
.L_31:
        /*0054*/ 	.word	index@(.nv.constant0._Z13lookaheadMovePii)
        /*0058*/ 	.short	0x0380
        /*005a*/ 	.short	0x000c


	//----- nvinfo : EIATTR_SW_WAR
	.align		4
.L_32:
        /*005c*/ 	.byte	0x04, 0x36
        /*005e*/ 	.short	(.L_34 - .L_33)
.L_33:
        /*0060*/ 	.word	0x00000008
.L_34:


//--------------------- .nv.info._Z10randomMovePii --------------------------
	.section	.nv.info._Z10randomMovePii,"",@"SHT_CUDA_INFO"
	.sectionflags	@""
	.align	4


	//----- nvinfo : EIATTR_CUDA_API_VERSION
	.align		4
        /*0000*/ 	.byte	0x04, 0x37
        /*0002*/ 	.short	(.L_36 - .L_35)
.L_35:
        /*0004*/ 	.word	0x00000082


	//----- nvinfo : EIATTR_KPARAM_INFO
	.align		4
.L_36:
        /*0008*/ 	.byte	0x04, 0x17
        /*000a*/ 	.short	(.L_38 - .L_37)
.L_37:
        /*000c*/ 	.word	0x00000000
        /*0010*/ 	.short	0x0001
        /*0012*/ 	.short	0x0008
        /*0014*/ 	.byte	0x00, 0xf0, 0x11, 0x00


	//----- nvinfo : EIATTR_KPARAM_INFO
	.align		4
.L_38:
        /*0018*/ 	.byte	0x04, 0x17
        /*001a*/ 	.short	(.L_40 - .L_39)
.L_39:
        /*001c*/ 	.word	0x00000000
        /*0020*/ 	.short	0x0000
        /*0022*/ 	.short	0x0000
        /*0024*/ 	.byte	0x00, 0xf5, 0x21, 0x00


	//----- nvinfo : EIATTR_SPARSE_MMA_MASK
	.align		4
.L_40:
        /*0028*/ 	.byte	0x03, 0x50
        /*002a*/ 	.short	0x0000


	//----- nvinfo : EIATTR_MAXREG_COUNT
	.align		4
        /*002c*/ 	.byte	0x03, 0x1b
        /*002e*/ 	.short	0x00ff


	//----- nvinfo : EIATTR_MERCURY_ISA_VERSION
	.align		4
        /*0030*/ 	.byte	0x03, 0x5f
        /*0032*/ 	.short	0x0101


	//----- nvinfo : EIATTR_VRC_CTA_INIT_COUNT
	.align		4
        /*0034*/ 	.byte	0x02, 0x4a
	.zero		1
	.zero		1


	//----- nvinfo : EIATTR_EXIT_INSTR_OFFSETS
	.align		4
        /*0038*/ 	.byte	0x04, 0x1c
        /*003a*/ 	.short	(.L_42 - .L_41)


	//   ....[0]....
.L_41:
        /*003c*/ 	.word	0x00000120


	//   ....[1]....
        /*0040*/ 	.word	0x00000240


	//----- nvinfo : EIATTR_CRS_STACK_SIZE
	.align		4
.L_42:
        /*0044*/ 	.byte	0x04, 0x1e
        /*0046*/ 	.short	(.L_44 - .L_43)
.L_43:
        /*0048*/ 	.word	0x00000000


	//----- nvinfo : EIATTR_CBANK_PARAM_SIZE
	.align		4
.L_44:
        /*004c*/ 	.byte	0x03, 0x19
        /*004e*/ 	.short	0x000c


	//----- nvinfo : EIATTR_PARAM_CBANK
	.align		4
        /*0050*/ 	.byte	0x04, 0x0a
        /*0052*/ 	.short	(.L_46 - .L_45)
	.align		4
.L_45:
        /*0054*/ 	.word	index@(.nv.constant0._Z10randomMovePii)
        /*0058*/ 	.short	0x0380
        /*005a*/ 	.short	0x000c


	//----- nvinfo : EIATTR_SW_WAR
	.align		4
.L_46:
        /*005c*/ 	.byte	0x04, 0x36
        /*005e*/ 	.short	(.L_48 - .L_47)
.L_47:
        /*0060*/ 	.word	0x00000008
.L_48:


//--------------------- .nv.callgraph             --------------------------
	.section	.nv.callgraph,"",@"SHT_CUDA_CALLGRAPH"
	.align	4
	.sectionentsize	8
	.align		4
        /*0000*/ 	.word	0x00000000
	.align		4
        /*0004*/ 	.word	0xffffffff
	.align		4
        /*0008*/ 	.word	0x00000000
	.align		4
        /*000c*/ 	.word	0xfffffffe
	.align		4
        /*0010*/ 	.word	0x00000000
	.align		4
        /*0014*/ 	.word	0xfffffffd
	.align		4
        /*0018*/ 	.word	0x00000000
	.align		4
        /*001c*/ 	.word	0xfffffffc


//--------------------- .nv.constant4             --------------------------
	.section	.nv.constant4,"a",@progbits
	.align	8
	.align		8
.nv.constant4:
        /*0000*/ 	.dword	precalc_xorwow_matrix
	.align		8
        /*0008*/ 	.dword	precalc_xorwow_offset_matrix
	.align		8
        /*0010*/ 	.dword	mrg32k3aM1
	.align		8
        /*0018*/ 	.dword	mrg32k3aM2
	.align		8
        /*0020*/ 	.dword	mrg32k3aM1SubSeq
	.align		8
        /*0028*/ 	.dword	mrg32k3aM2SubSeq
	.align		8
        /*0030*/ 	.dword	mrg32k3aM1Seq
	.align		8
        /*0038*/ 	.dword	mrg32k3aM2Seq


//--------------------- .nv.constant3             --------------------------
	.section	.nv.constant3,"a",@progbits
	.align	8
.nv.constant3:
	.type		__cr_lgamma_table,@object
	.size		__cr_lgamma_table,(.L_8 - __cr_lgamma_table)
__cr_lgamma_table:
        /*0000*/ 	.byte	0x00, 0x00, 0x00, 0x00, 0x00, 0x00, 0x00, 0x00, 0x00, 0x00, 0x00, 0x00, 0x00, 0x00, 0x00, 0x00
        /*0010*/ 	.byte	0xef, 0x39, 0xfa, 0xfe, 0x42, 0x2e, 0xe6, 0x3f, 0x02, 0x20, 0x2a, 0xfa, 0x0b, 0xab, 0xfc, 0x3f
        /*0020*/ 	.byte	0xf9, 0x2c, 0x92, 0x7c, 0xa7, 0x6c, 0x09, 0x40, 0xc9, 0x79, 0x44, 0x3c, 0x64, 0x26, 0x13, 0x40
        /*0030*/ 	.byte	0xca, 0x01, 0xcf, 0x3a, 0x27, 0x51, 0x1a, 0x40, 0x30, 0xcc, 0x2d, 0xf3, 0xe1, 0x0c, 0x21, 0x40
        /*0040*/ 	.byte	0x0d, 0xb7, 0xfc, 0x82, 0x8e, 0x35, 0x25, 0x40
.L_8:


//--------------------- .text._Z13lookaheadMovePii --------------------------
	.section	.text._Z13lookaheadMovePii,"ax",@progbits
	.align	128
        .global         _Z13lookaheadMovePii
        .type           _Z13lookaheadMovePii,@function
        .size           _Z13lookaheadMovePii,(.L_x_10 - _Z13lookaheadMovePii)
        .other          _Z13lookaheadMovePii,@"STO_CUDA_ENTRY STV_DEFAULT"
_Z13lookaheadMovePii:
.text._Z13lookaheadMovePii:
[----:B------:R-:W-:Y:S01]  /*0000*/  LDC R1, c[0x0][0x37c] ;  /* 0x0000df00ff017b82 */ /* 0x000fe20000000800 */
[----:B------:R-:W0:Y:S07]  /*0010*/  S2R R5, SR_TID.X ;  /* 0x0000000000057919 */ /* 0x000e2e0000002100 */
[----:B------:R-:W1:Y:S01]  /*0020*/  LDC.64 R2, c[0x0][0x380] ;  /* 0x0000e000ff027b82 */ /* 0x000e620000000a00 */
[----:B------:R-:W2:Y:S01]  /*0030*/  LDCU.64 UR4, c[0x0][0x358] ;  /* 0x00006b00ff0477ac */ /* 0x000ea20008000a00 */
[----:B0-----:R-:W-:-:S05]  /*0040*/  LOP3.LUT R0, R5, 0xffff, RZ, 0xc0, !PT ;  /* 0x0000ffff05007812 */ /* 0x001fca00078ec0ff */
[----:B------:R-:W-:-:S05]  /*0050*/  IMAD R0, R0, 0x5556, RZ ;  /* 0x0000555600007824 */ /* 0x000fca00078e02ff */
[----:B------:R-:W-:-:S04]  /*0060*/  SHF.R.U32.HI R0, RZ, 0x10, R0 ;  /* 0x00000010ff007819 */ /* 0x000fc80000011600 */
[----:B------:R-:W-:-:S05]  /*0070*/  PRMT R0, R0, 0x9910, RZ ;  /* 0x0000991000007816 */ /* 0x000fca00000000ff */
[----:B------:R-:W-:-:S04]  /*0080*/  IMAD R0, R0, 0x3, RZ ;  /* 0x0000000300007824 */ /* 0x000fc800078e02ff */
[----:B------:R-:W-:-:S05]  /*0090*/  IMAD.MOV R0, RZ, RZ, -R0 ;  /* 0x000000ffff007224 */ /* 0x000fca00078e0a00 */
[----:B------:R-:W-:-:S05]  /*00a0*/  PRMT R0, R0, 0x7710, RZ ;  /* 0x0000771000007816 */ /* 0x000fca00000000ff */
[----:B------:R-:W-:-:S05]  /*00b0*/  IMAD.IADD R0, R0, 0x1, R5 ;  /* 0x0000000100007824 */ /* 0x000fca00078e0205 */
[----:B------:R-:W-:-:S05]  /*00c0*/  PRMT R0, R0, 0x9910, RZ ;  /* 0x0000991000007816 */ /* 0x000fca00000000ff */
[----:B------:R-:W-:-:S05]  /*00d0*/  IMAD R0, R0, 0x3, RZ ;  /* 0x0000000300007824 */ /* 0x000fca00078e02ff */
[----:B------:R-:W-:-:S05]  /*00e0*/  LOP3.LUT R5, R0, 0xffff, RZ, 0xc0, !PT ;  /* 0x0000ffff00057812 */ /* 0x000fca00078ec0ff */
[----:B-1----:R-:W-:-:S05]  /*00f0*/  IMAD.WIDE.U32 R2, R5, 0x4, R2 ;  /* 0x0000000405027825 */ /* 0x002fca00078e0002 */
[----:B--2---:R-:W2:Y:S01]  /*0100*/  LDG.E R0, desc[UR4][R2.64+0x8] ;  /* 0x0000080402007981 */ /* 0x004ea2000c1e1900 */
[----:B------:R-:W-:Y:S01]  /*0110*/  IADD3 R6, P1, PT, R2, 0x8, RZ ;  /* 0x0000000802067810 */ /* 0x000fe20007f3e0ff */
[----:B------:R-:W-:Y:S04]  /*0120*/  BSSY.RECONVERGENT B1, `(.L_x_0) ;  /* 0x0000017000017945 */ /* 0x000fe80003800200 */
[----:B------:R-:W-:Y:S01]  /*0130*/  BSSY.RELIABLE B0, `(.L_x_1) ;  /* 0x0000012000007945 */ /* 0x000fe20003800100 */
[----:B------:R-:W-:Y:S02]  /*0140*/  IMAD.X R7, RZ, RZ, R3, P1 ;  /* 0x000000ffff077224 */ /* 0x000fe400008e0603 */
[----:B------:R-:W-:Y:S02]  /*0150*/  IMAD.MOV.U32 R4, RZ, RZ, R6 ;  /* 0x000000ffff047224 */ /* 0x000fe400078e0006 */
[----:B------:R-:W-:Y:S01]  /*0160*/  IMAD.MOV.U32 R5, RZ, RZ, R7 ;  /* 0x000000ffff057224 */ /* 0x000fe200078e0007 */
[----:B--2---:R-:W-:-:S13]  /*0170*/  ISETP.NE.AND P0, PT, R0, RZ, PT ;  /* 0x000000ff0000720c */ /* 0x004fda0003f05270 */
[----:B------:R-:W-:Y:S05]  /*0180*/  @!P0 BRA `(.L_x_2) ;  /* 0x0000000000308947 */ /* 0x000fea0003800000 */
[----:B------:R-:W2:Y:S01]  /*0190*/  LDG.E R0, desc[UR4][R2.64+0x4] ;  /* 0x0000040402007981 */ /* 0x000ea2000c1e1900 */
[----:B------:R-:W-:-:S05]  /*01a0*/  IADD3 R4, P1, PT, R2, 0x4, RZ ;  /* 0x0000000402047810 */ /* 0x000fca0007f3e0ff */
[----:B------:R-:W-:Y:S01]  /*01b0*/  IMAD.X R5, RZ, RZ, R3, P1 ;  /* 0x000000ffff057224 */ /* 0x000fe200008e0603 */
[----:B--2---:R-:W-:-:S13]  /*01c0*/  ISETP.NE.AND P0, PT, R0, RZ, PT ;  /* 0x000000ff0000720c */ /* 0x004fda0003f05270 */
[----:B------:R-:W-:Y:S05]  /*01d0*/  @!P0 BRA `(.L_x_2) ;  /* 0x00000000001c8947 */ /* 0x000fea0003800000 */
[----:B------:R-:W2:Y:S01]  /*01e0*/  LDG.E R0, desc[UR4][R2.64] ;  /* 0x0000000402007981 */ /* 0x000ea2000c1e1900 */
[----:B------:R-:W-:Y:S02]  /*01f0*/  PLOP3.LUT P0, PT, PT, PT, PT, 0x8, 0x80 ;  /* 0x000000000080781c */ /* 0x000fe40003f0e170 */
[----:B--2---:R-:W-:-:S13]  /*0200*/  ISETP.NE.AND P1, PT, R0, RZ, PT ;  /* 0x000000ff0000720c */ /* 0x004fda0003f25270 */
[----:B------:R-:W-:Y:S05]  /*0210*/  @P1 BREAK.RELIABLE B0 ;  /* 0x0000000000001942 */ /* 0x000fea0003800100 */
[----:B------:R-:W-:Y:S05]  /*0220*/  @P1 BRA `(.L_x_3) ;  /* 0x0000000000181947 */ /* 0x000fea0003800000 */
[----:B------:R-:W-:Y:S02]  /*0230*/  IMAD.MOV.U32 R4, RZ, RZ, R2 ;  /* 0x000000ffff047224 */ /* 0x000fe400078e0002 */
[----:B------:R-:W-:-:S07]  /*0240*/  IMAD.MOV.U32 R5, RZ, RZ, R3 ;  /* 0x000000ffff057224 */ /* 0x000fce00078e0003 */
.L_x_2:
[----:B------:R-:W-:Y:S05]  /*0250*/  BSYNC.RELIABLE B0 ;  /* 0x0000000000007941 */ /* 0x000fea0003800100 */
.L_x_1:
[----:B------:R0:W-:Y:S04]  /*0260*/  STG.E desc[UR4][R4.64], RZ ;  /* 0x000000ff04007986 */ /* 0x0001e8000c101904 */
[----:B------:R-:W2:Y:S02]  /*0270*/  LDG.E R0, desc[UR4][R2.64] ;  /* 0x0000000402007981 */ /* 0x000ea4000c1e1900 */
[----:B0-2---:R-:W-:-:S13]  /*0280*/  ISETP.EQ.AND P0, PT, R0, RZ, PT ;  /* 0x000000ff0000720c */ /* 0x005fda0003f02270 */
.L_x_3:
[----:B------:R-:W-:Y:S05]  /*0290*/  BSYNC.RECONVERGENT B1 ;  /* 0x0000000000017941 */ /* 0x000fea0003800200 */
.L_x_0:
[----:B------:R-:W-:Y:S05]  /*02a0*/  WARPSYNC.ALL ;  /* 0x0000000000007948 */ /* 0x000fea0003800000 */
[----:B------:R-:W-:Y:S05]  /*02b0*/  @!P0 EXIT ;  /* 0x000000000000894d */ /* 0x000fea0003800000 */
[----:B------:R-:W-:Y:S01]  /*02c0*/  IMAD.MOV.U32 R4, RZ, RZ, R6 ;  /* 0x000000ffff047224 */ /* 0x000fe200078e0006 */
[----:B------:R-:W0:Y:S01]  /*02d0*/  LDC R9, c[0x0][0x388] ;  /* 0x0000e200ff097b82 */ /* 0x000e220000000800 */
[----:B------:R-:W-:-:S05]  /*02e0*/  IMAD.MOV.U32 R5, RZ, RZ, R7 ;  /* 0x000000ffff057224 */ /* 0x000fca00078e0007 */
[----:B------:R-:W2:Y:S01]  /*02f0*/  LDG.E R0, desc[UR4][R4.64] ;  /* 0x0000000404007981 */ /* 0x000ea2000c1e1900 */
[----:B------:R-:W-:Y:S01]  /*0300*/  BSSY.RECONVERGENT B1, `(.L_x_4) ;  /* 0x0000009000017945 */ /* 0x000fe20003800200 */
[----:B--2---:R-:W-:-:S13]  /*0310*/  ISETP.NE.AND P0, PT, R0, RZ, PT ;  /* 0x000000ff0000720c */ /* 0x004fda0003f05270 */
[----:B0-----:R-:W-:Y:S05]  /*0320*/  @!P0 BRA `(.L_x_5) ;  /* 0x0000000000188947 */ /* 0x001fea0003800000 */
[----:B------:R-:W2:Y:S01]  /*0330*/  LDG.E R0, desc[UR4][R2.64+0x4] ;  /* 0x0000040402007981 */ /* 0x000ea2000c1e1900 */
[----:B------:R-:W-:-:S05]  /*0340*/  IADD3 R5, P1, PT, R2, 0x4, RZ ;  /* 0x0000000402057810 */ /* 0x000fca0007f3e0ff */
[----:B------:R-:W-:Y:S01]  /*0350*/  IMAD.X R7, RZ, RZ, R3, P1 ;  /* 0x000000ffff077224 */ /* 0x000fe200008e0603 */
[----:B--2---:R-:W-:-:S04]  /*0360*/  ISETP.NE.AND P0, PT, R0, RZ, PT ;  /* 0x000000ff0000720c */ /* 0x004fc80003f05270 */
[----:B------:R-:W-:Y:S02]  /*0370*/  SEL R6, R5, R2, !P0 ;  /* 0x0000000205067207 */ /* 0x000fe40004000000 */
[----:B------:R-:W-:-:S07]  /*0380*/  SEL R7, R7, R3, !P0 ;  /* 0x0000000307077207 */ /* 0x000fce0004000000 */
.L_x_5:
[----:B------:R-:W-:Y:S05]  /*0390*/  BSYNC.RECONVERGENT B1 ;  /* 0x0000000000017941 */ /* 0x000fea0003800200 */
.L_x_4:
[----:B------:R-:W-:Y:S02]  /*03a0*/  IMAD.MOV.U32 R2, RZ, RZ, R6 ;  /* 0x000000ffff027224 */ /* 0x000fe400078e0006 */
[----:B------:R-:W-:-:S05]  /*03b0*/  IMAD.MOV.U32 R3, RZ, RZ, R7 ;  /* 0x000000ffff037224 */ /* 0x000fca00078e0007 */
[----:B------:R-:W-:Y:S01]  /*03c0*/  STG.E desc[UR4][R2.64], R9 ;  /* 0x0000000902007986 */ /* 0x000fe2000c101904 */
[----:B------:R-:W-:Y:S05]  /*03d0*/  EXIT ;  /* 0x000000000000794d */ /* 0x000fea0003800000 */
.L_x_6:
[----:B------:R-:W-:-:S00]  /*03e0*/  BRA `(.L_x_6) ;  /* 0xfffffffc00fc7947 */ /* 0x000fc0000383ffff */
[----:B------:R-:W-:-:S00]  /*03f0*/  NOP ;  /* 0x0000000000007918 */ /* 0x000fc00000000000 */
        /* <DEDUP_REMOVED lines=8> */
.L_x_10:


//--------------------- .text._Z10randomMovePii   --------------------------
	.section	.text._Z10randomMovePii,"ax",@progbits
	.align	128
        .global         _Z10randomMovePii
        .type           _Z10randomMovePii,@function
        .size           _Z10randomMovePii,(.L_x_11 - _Z10randomMovePii)
        .other          _Z10randomMovePii,@"STO_CUDA_ENTRY STV_DEFAULT"
_Z10randomMovePii:
.text._Z10randomMovePii:
        /* <DEDUP_REMOVED lines=16> */
[----:B--2---:R-:W2:Y:S02]  /*0100*/  LDG.E R0, desc[UR4][R2.64] ;  /* 0x0000000402007981 */ /* 0x004ea4000c1e1900 */
[----:B--2---:R-:W-:-:S13]  /*0110*/  ISETP.NE.AND P0, PT, R0, RZ, PT ;  /* 0x000000ff0000720c */ /* 0x004fda0003f05270 */
[----:B------:R-:W-:Y:S05]  /*0120*/  @P0 EXIT ;  /* 0x000000000000094d */ /* 0x000fea0003800000 */
[----:B------:R-:W2:Y:S01]  /*0130*/  LDG.E R0, desc[UR4][R2.64+0x8] ;  /* 0x0000080402007981 */ /* 0x000ea2000c1e1900 */
[----:B------:R-:W0:Y:S01]  /*0140*/  LDC R9, c[0x0][0x388] ;  /* 0x0000e200ff097b82 */ /* 0x000e220000000800 */
[----:B------:R-:W-:Y:S01]  /*0150*/  IADD3 R5, P1, PT, R2, 0x8, RZ ;  /* 0x0000000802057810 */ /* 0x000fe20007f3e0ff */
[----:B------:R-:W-:Y:S01]  /*0160*/  BSSY.RECONVERGENT B0, `(.L_x_7) ;  /* 0x000000a000007945 */ /* 0x000fe20003800200 */
[----:B--2---:R-:W-:-:S03]  /*0170*/  ISETP.NE.AND P0, PT, R0, RZ, PT ;  /* 0x000000ff0000720c */ /* 0x004fc60003f05270 */
[----:B------:R-:W-:-:S10]  /*0180*/  IMAD.X R0, RZ, RZ, R3, P1 ;  /* 0x000000ffff007224 */ /* 0x000fd400008e0603 */
[----:B0-----:R-:W-:Y:S05]  /*0190*/  @!P0 BRA `(.L_x_8) ;  /* 0x0000000000188947 */ /* 0x001fea0003800000 */
[----:B------:R-:W2:Y:S01]  /*01a0*/  LDG.E R0, desc[UR4][R2.64+0x4] ;  /* 0x0000040402007981 */ /* 0x000ea2000c1e1900 */
[----:B------:R-:W-:-:S05]  /*01b0*/  IADD3 R5, P1, PT, R2, 0x4, RZ ;  /* 0x0000000402057810 */ /* 0x000fca0007f3e0ff */
[----:B------:R-:W-:Y:S01]  /*01c0*/  IMAD.X R7, RZ, RZ, R3, P1 ;  /* 0x000000ffff077224 */ /* 0x000fe200008e0603 */
[----:B--2---:R-:W-:-:S04]  /*01d0*/  ISETP.NE.AND P0, PT, R0, RZ, PT ;  /* 0x000000ff0000720c */ /* 0x004fc80003f05270 */
[----:B------:R-:W-:Y:S02]  /*01e0*/  SEL R5, R5, R2, !P0 ;  /* 0x0000000205057207 */ /* 0x000fe40004000000 */
[----:B------:R-:W-:-:S07]  /*01f0*/  SEL R0, R7, R3, !P0 ;  /* 0x0000000307007207 */ /* 0x000fce0004000000 */
.L_x_8:
[----:B------:R-:W-:Y:S05]  /*0200*/  BSYNC.RECONVERGENT B0 ;  /* 0x0000000000007941 */ /* 0x000fea0003800200 */
.L_x_7:
[----:B------:R-:W-:Y:S02]  /*0210*/  IMAD.MOV.U32 R2, RZ, RZ, R5 ;  /* 0x000000ffff027224 */ /* 0x000fe400078e0005 */
[----:B------:R-:W-:-:S05]  /*0220*/  IMAD.MOV.U32 R3, RZ, RZ, R0 ;  /* 0x000000ffff037224 */ /* 0x000fca00078e0000 */
[----:B------:R-:W-:Y:S01]  /*0230*/  STG.E desc[UR4][R2.64], R9 ;  /* 0x0000000902007986 */ /* 0x000fe2000c101904 */
[----:B------:R-:W-:Y:S05]  /*0240*/  EXIT ;  /* 0x000000000000794d */ /* 0x000fea0003800000 */
.L_x_9:
        /* <DEDUP_REMOVED lines=11> */
.L_x_11:


//--------------------- .nv.global.init           --------------------------
	.section	.nv.global.init,"aw",@progbits
	.align	4
.nv.global.init:
	.type		mrg32k3aM1SubSeq,@object
	.size		mrg32k3aM1SubSeq,(mrg32k3aM2SubSeq - mrg32k3aM1SubSeq)
mrg32k3aM1SubSeq:
        /*0000*/ 	.byte	0x0b, 0xcc, 0xee, 0x04, 0x73, 0x29, 0x8b, 0x6f, 0xf6, 0x53, 0x03, 0xf6, 0x23, 0xf6, 0xea, 0xda
        /* <DEDUP_REMOVED lines=125> */
	.type		mrg32k3aM2SubSeq,@object
	.size		mrg32k3aM2SubSeq,(mrg32k3aM1 - mrg32k3aM2SubSeq)
mrg32k3aM2SubSeq:
        /* <DEDUP_REMOVED lines=126> */
	.type		mrg32k3aM1,@object
	.size		mrg32k3aM1,(mrg32k3aM1Seq - mrg32k3aM1)
mrg32k3aM1:
        /* <DEDUP_REMOVED lines=144> */
	.type		mrg32k3aM1Seq,@object
	.size		mrg32k3aM1Seq,(mrg32k3aM2 - mrg32k3aM1Seq)
mrg32k3aM1Seq:
        /* <DEDUP_REMOVED lines=144> */
	.type		mrg32k3aM2,@object
	.size		mrg32k3aM2,(mrg32k3aM2Seq - mrg32k3aM2)
mrg32k3aM2:
        /* <DEDUP_REMOVED lines=144> */
	.type		mrg32k3aM2Seq,@object
	.size		mrg32k3aM2Seq,(precalc_xorwow_matrix - mrg32k3aM2Seq)
mrg32k3aM2Seq:
        /* <DEDUP_REMOVED lines=144> */
	.type		precalc_xorwow_matrix,@object
	.size		precalc_xorwow_matrix,(precalc_xorwow_offset_matrix - precalc_xorwow_matrix)
precalc_xorwow_matrix:
        /* <DEDUP_REMOVED lines=6400> */
	.type		precalc_xorwow_offset_matrix,@object
	.size		precalc_xorwow_offset_matrix,(.L_1 - precalc_xorwow_offset_matrix)
precalc_xorwow_offset_matrix:
        /* <DEDUP_REMOVED lines=6400> */
.L_1:


//--------------------- .nv.shared.reserved.0     --------------------------
	.section	.nv.shared.reserved.0,"aw",@nobits
	.weak		__nv_reservedSMEM_offset_0_alias
	.size		__nv_reservedSMEM_offset_0_alias, 0, 64
	.other		__nv_reservedSMEM_offset_0_alias,@"STO_CUDA_RESERVED_SHARED STV_DEFAULT"
__nv_reservedSMEM_offset_0_alias:
	.zero		0
	.zero		64


//--------------------- .nv.constant0._Z13lookaheadMovePii --------------------------
	.section	.nv.constant0._Z13lookaheadMovePii,"a",@progbits
	.sectionflags	@""
	.align	4
.nv.constant0._Z13lookaheadMovePii:
	.zero		908


//--------------------- .nv.constant0._Z10randomMovePii --------------------------
	.section	.nv.constant0._Z10randomMovePii,"a",@progbits
	.sectionflags	@""
	.align	4
.nv.constant0._Z10randomMovePii:
	.zero		908


//--------------------- SYMBOLS --------------------------

	.type		.nv.reservedSmem.offset0,@object
	.size		.nv.reservedSmem.offset0,0x4
